	.headerflags	@"EF_CUDA_TEXMODE_UNIFIED EF_CUDA_64BIT_ADDRESS EF_CUDA_ACCELERATORS EF_CUDA_SM90 EF_CUDA_VIRTUAL_SM(EF_CUDA_SM90)"
	.elftype	@"ET_EXEC"


//--------------------- .nv.info                  --------------------------
	.section	.nv.info,"",@"SHT_CUDA_INFO"
	.align	4


	//----- nvinfo : EIATTR_REGCOUNT
	.align		4
        /*0000*/ 	.byte	0x04, 0x2f
        /*0002*/ 	.short	(.L_1 - .L_0)
	.align		4
.L_0:
        /*0004*/ 	.word	index@(triton_poi_fused_mul_0)
        /*0008*/ 	.word	0x0000000e


	//----- nvinfo : EIATTR_MIN_STACK_SIZE
	.align		4
.L_1:
        /*000c*/ 	.byte	0x04, 0x12
        /*000e*/ 	.short	(.L_3 - .L_2)
	.align		4
.L_2:
        /*0010*/ 	.word	index@(triton_poi_fused_mul_0)
        /*0014*/ 	.word	0x00000000


	//----- nvinfo : EIATTR_FRAME_SIZE
	.align		4
.L_3:
        /*0018*/ 	.byte	0x04, 0x11
        /*001a*/ 	.short	(.L_5 - .L_4)
	.align		4
.L_4:
        /*001c*/ 	.word	index@(triton_poi_fused_mul_0)
        /*0020*/ 	.word	0x00000000


	//----- nvinfo : EIATTR_MIN_STACK_SIZE
	.align		4
.L_5:
        /*0024*/ 	.byte	0x04, 0x12
        /*0026*/ 	.short	(.L_7 - .L_6)
	.align		4
.L_6:
        /*0028*/ 	.word	index@(triton_poi_fused_mul_0)
        /*002c*/ 	.word	0x00000000
.L_7:


//--------------------- .nv.info.triton_poi_fused_mul_0 --------------------------
	.section	.nv.info.triton_poi_fused_mul_0,"",@"SHT_CUDA_INFO"
	.sectionflags	@""
	.align	4


	//----- nvinfo : EIATTR_CUDA_API_VERSION
	.align		4
        /*0000*/ 	.byte	0x04, 0x37
        /*0002*/ 	.short	(.L_9 - .L_8)
.L_8:
        /*0004*/ 	.word	0x0000007c


	//----- nvinfo : EIATTR_KPARAM_INFO
	.align		4
.L_9:
        /*0008*/ 	.byte	0x04, 0x17
        /*000a*/ 	.short	(.L_11 - .L_10)
.L_10:
        /*000c*/ 	.word	0x00000000
        /*0010*/ 	.short	0x0003
        /*0012*/ 	.short	0x0018
        /*0014*/ 	.byte	0x00, 0xf0, 0x11, 0x00


	//----- nvinfo : EIATTR_KPARAM_INFO
	.align		4
.L_11:
        /*0018*/ 	.byte	0x04, 0x17
        /*001a*/ 	.short	(.L_13 - .L_12)
.L_12:
        /*001c*/ 	.word	0x00000000
        /*0020*/ 	.short	0x0002
        /*0022*/ 	.short	0x0010
        /*0024*/ 	.byte	0x00, 0xf4, 0x21, 0x00


	//----- nvinfo : EIATTR_KPARAM_INFO
	.align		4
.L_13:
        /*0028*/ 	.byte	0x04, 0x17
        /*002a*/ 	.short	(.L_15 - .L_14)
.L_14:
        /*002c*/ 	.word	0x00000000
        /*0030*/ 	.short	0x0001
        /*0032*/ 	.short	0x0008
        /*0034*/ 	.byte	0x00, 0xf4, 0x21, 0x00


	//----- nvinfo : EIATTR_KPARAM_INFO
	.align		4
.L_15:
        /*0038*/ 	.byte	0x04, 0x17
        /*003a*/ 	.short	(.L_17 - .L_16)
.L_16:
        /*003c*/ 	.word	0x00000000
        /*0040*/ 	.short	0x0000
        /*0042*/ 	.short	0x0000
        /*0044*/ 	.byte	0x00, 0xf4, 0x21, 0x00


	//----- nvinfo : EIATTR_SPARSE_MMA_MASK
	.align		4
.L_17:
        /*0048*/ 	.byte	0x03, 0x50
        /*004a*/ 	.short	0x0000


	//----- nvinfo : EIATTR_MAXREG_COUNT
	.align		4
        /*004c*/ 	.byte	0x03, 0x1b
        /*004e*/ 	.short	0x00ff


	//----- nvinfo : EIATTR_EXIT_INSTR_OFFSETS
	.align		4
        /*0050*/ 	.byte	0x04, 0x1c
        /*0052*/ 	.short	(.L_19 - .L_18)


	//   ....[0]....
.L_18:
        /*0054*/ 	.word	0x00000100


	//   ....[1]....
        /*0058*/ 	.word	0x00000120


	//----- nvinfo : EIATTR_REQNTID
	.align		4
.L_19:
        /*005c*/ 	.byte	0x04, 0x10
        /*005e*/ 	.short	(.L_21 - .L_20)
.L_20:
        /*0060*/ 	.word	0x00000080
        /*0064*/ 	.word	0x00000001
        /*0068*/ 	.word	0x00000001


	//----- nvinfo : EIATTR_CBANK_PARAM_SIZE
	.align		4
.L_21:
        /*006c*/ 	.byte	0x03, 0x19
        /*006e*/ 	.short	0x001c


	//----- nvinfo : EIATTR_PARAM_CBANK
	.align		4
        /*0070*/ 	.byte	0x04, 0x0a
        /*0072*/ 	.short	(.L_23 - .L_22)
	.align		4
.L_22:
        /*0074*/ 	.word	index@(.nv.constant0.triton_poi_fused_mul_0)
        /*0078*/ 	.short	0x0210
        /*007a*/ 	.short	0x001c


	//----- nvinfo : EIATTR_SW_WAR
	.align		4
.L_23:
        /*007c*/ 	.byte	0x04, 0x36
        /*007e*/ 	.short	(.L_25 - .L_24)
.L_24:
        /*0080*/ 	.word	0x00000008
.L_25:


//--------------------- .nv.callgraph             --------------------------
	.section	.nv.callgraph,"",@"SHT_CUDA_CALLGRAPH"
	.align	4
	.sectionentsize	8
	.align		4
        /*0000*/ 	.word	0x00000000
	.align		4
        /*0004*/ 	.word	0xffffffff
	.align		4
        /*0008*/ 	.word	0x00000000
	.align		4
        /*000c*/ 	.word	0xfffffffe
	.align		4
        /*0010*/ 	.word	0x00000000
	.align		4
        /*0014*/ 	.word	0xfffffffd
	.align		4
        /*0018*/ 	.word	0x00000000
	.align		4
        /*001c*/ 	.word	0xfffffffc


//--------------------- .text.triton_poi_fused_mul_0 --------------------------
	.section	.text.triton_poi_fused_mul_0,"ax",@progbits
	.align	128
        .global         triton_poi_fused_mul_0
        .type           triton_poi_fused_mul_0,@function
        .size           triton_poi_fused_mul_0,(.L_x_1 - triton_poi_fused_mul_0)
        .other          triton_poi_fused_mul_0,@"STO_CUDA_ENTRY STV_DEFAULT"
triton_poi_fused_mul_0:
.text.triton_poi_fused_mul_0:
[----:B------:R-:W0:Y:S02]  /*0000*/  LDC R1, c[0x0][0x28] ;  /* 0x00000a00ff017b82 */ /* 0x000e240000000800 */
[----:B------:R-:W1:Y:S01]  /*0010*/  S2R R0, SR_TID.X ;  /* 0x0000000000007919 */ /* 0x000e620000002100 */
[----:B------:R-:W2:Y:S01]  /*0020*/  LDC.64 R4, c[0x0][0x218] ;  /* 0x00008600ff047b82 */ /* 0x000ea20000000a00 */
[----:B------:R-:W-:Y:S01]  /*0030*/  HFMA2.MMA R11, -RZ, RZ, 0, 0 ;  /* 0x00000000ff0b7435 */ /* 0x000fe200000001ff */
[----:B------:R-:W-:Y:S01]  /*0040*/  ULDC.64 UR4, c[0x0][0x208] ;  /* 0x0000820000047ab9 */ /* 0x000fe20000000a00 */
[----:B------:R-:W3:Y:S05]  /*0050*/  S2R R9, SR_CTAID.X ;  /* 0x0000000000097919 */ /* 0x000eea0000002500 */
[----:B------:R-:W4:Y:S08]  /*0060*/  LDC.64 R2, c[0x0][0x210] ;  /* 0x00008400ff027b82 */ /* 0x000f300000000a00 */
[----:B------:R-:W5:Y:S01]  /*0070*/  LDC.64 R6, c[0x0][0x220] ;  /* 0x00008800ff067b82 */ /* 0x000f620000000a00 */
[----:B-1----:R-:W-:Y:S01]  /*0080*/  LOP3.LUT R0, R0, 0x7f, RZ, 0xc0, !PT ;  /* 0x0000007f00007812 */ /* 0x002fe200078ec0ff */
[----:B----4-:R-:W4:Y:S03]  /*0090*/  LDG.E R2, desc[UR4][R2.64] ;  /* 0x0000000402027981 */ /* 0x010f26000c1e1900 */
[----:B---3--:R-:W-:-:S04]  /*00a0*/  LEA R9, R9, R0, 0x7 ;  /* 0x0000000009097211 */ /* 0x008fc800078e38ff */
[C---:B------:R-:W-:Y:S01]  /*00b0*/  ISETP.GE.AND P0, PT, R9.reuse, 0x100, PT ;  /* 0x000001000900780c */ /* 0x040fe20003f06270 */
[----:B--2---:R-:W-:-:S12]  /*00c0*/  IMAD.WIDE R4, R9, 0x4, R4 ;  /* 0x0000000409047825 */ /* 0x004fd800078e0204 */
[----:B------:R-:W4:Y:S01]  /*00d0*/  @!P0 LDG.E R11, desc[UR4][R4.64] ;  /* 0x00000004040b8981 */ /* 0x000f22000c1e1900 */
[----:B-----5:R-:W-:-:S04]  /*00e0*/  IMAD.WIDE R6, R9, 0x4, R6 ;  /* 0x0000000409067825 */ /* 0x020fc800078e0206 */
[----:B----4-:R-:W-:Y:S01]  /*00f0*/  FMUL R11, R2, R11 ;  /* 0x0000000b020b7220 */ /* 0x010fe20000400000 */
[----:B------:R-:W-:Y:S06]  /*0100*/  @P0 EXIT ;  /* 0x000000000000094d */ /* 0x000fec0003800000 */
[----:B------:R-:W-:Y:S01]  /*0110*/  STG.E desc[UR4][R6.64], R11 ;  /* 0x0000000b06007986 */ /* 0x000fe2000c101904 */
[----:B------:R-:W-:Y:S05]  /*0120*/  EXIT ;  /* 0x000000000000794d */ /* 0x000fea0003800000 */
.L_x_0:
[----:B------:R-:W-:-:S00]  /*0130*/  BRA `(.L_x_0) ;  /* 0xfffffffc00fc7947 */ /* 0x000fc0000383ffff */
[----:B------:R-:W-:-:S00]  /*0140*/  NOP ;  /* 0x0000000000007918 */ /* 0x000fc00000000000 */
        /* <DEDUP_REMOVED lines=11> */
.L_x_1:


//--------------------- .nv.constant0.triton_poi_fused_mul_0 --------------------------
	.section	.nv.constant0.triton_poi_fused_mul_0,"a",@progbits
	.sectionflags	@""
	.align	4
.nv.constant0.triton_poi_fused_mul_0:
	.zero		556
